	.headerflags	@"EF_CUDA_TEXMODE_UNIFIED EF_CUDA_64BIT_ADDRESS EF_CUDA_ACCELERATORS EF_CUDA_SM90 EF_CUDA_VIRTUAL_SM(EF_CUDA_SM90)"
	.elftype	@"ET_EXEC"


//--------------------- .nv.info                  --------------------------
	.section	.nv.info,"",@"SHT_CUDA_INFO"
	.align	4


	//----- nvinfo : EIATTR_REGCOUNT
	.align		4
        /*0000*/ 	.byte	0x04, 0x2f
        /*0002*/ 	.short	(.L_1 - .L_0)
	.align		4
.L_0:
        /*0004*/ 	.word	index@(triton_poi_fused_add_mul_2)
        /*0008*/ 	.word	0x00000012


	//----- nvinfo : EIATTR_MIN_STACK_SIZE
	.align		4
.L_1:
        /*000c*/ 	.byte	0x04, 0x12
        /*000e*/ 	.short	(.L_3 - .L_2)
	.align		4
.L_2:
        /*0010*/ 	.word	index@(triton_poi_fused_add_mul_2)
        /*0014*/ 	.word	0x00000000


	//----- nvinfo : EIATTR_FRAME_SIZE
	.align		4
.L_3:
        /*0018*/ 	.byte	0x04, 0x11
        /*001a*/ 	.short	(.L_5 - .L_4)
	.align		4
.L_4:
        /*001c*/ 	.word	index@(triton_poi_fused_add_mul_2)
        /*0020*/ 	.word	0x00000000


	//----- nvinfo : EIATTR_MIN_STACK_SIZE
	.align		4
.L_5:
        /*0024*/ 	.byte	0x04, 0x12
        /*0026*/ 	.short	(.L_7 - .L_6)
	.align		4
.L_6:
        /*0028*/ 	.word	index@(triton_poi_fused_add_mul_2)
        /*002c*/ 	.word	0x00000000
.L_7:


//--------------------- .nv.info.triton_poi_fused_add_mul_2 --------------------------
	.section	.nv.info.triton_poi_fused_add_mul_2,"",@"SHT_CUDA_INFO"
	.sectionflags	@""
	.align	4


	//----- nvinfo : EIATTR_CUDA_API_VERSION
	.align		4
        /*0000*/ 	.byte	0x04, 0x37
        /*0002*/ 	.short	(.L_9 - .L_8)
.L_8:
        /*0004*/ 	.word	0x0000007c


	//----- nvinfo : EIATTR_KPARAM_INFO
	.align		4
.L_9:
        /*0008*/ 	.byte	0x04, 0x17
        /*000a*/ 	.short	(.L_11 - .L_10)
.L_10:
        /*000c*/ 	.word	0x00000000
        /*0010*/ 	.short	0x0004
        /*0012*/ 	.short	0x0020
        /*0014*/ 	.byte	0x00, 0xf0, 0x11, 0x00


	//----- nvinfo : EIATTR_KPARAM_INFO
	.align		4
.L_11:
        /*0018*/ 	.byte	0x04, 0x17
        /*001a*/ 	.short	(.L_13 - .L_12)
.L_12:
        /*001c*/ 	.word	0x00000000
        /*0020*/ 	.short	0x0003
        /*0022*/ 	.short	0x0018
        /*0024*/ 	.byte	0x00, 0xf4, 0x21, 0x00


	//----- nvinfo : EIATTR_KPARAM_INFO
	.align		4
.L_13:
        /*0028*/ 	.byte	0x04, 0x17
        /*002a*/ 	.short	(.L_15 - .L_14)
.L_14:
        /*002c*/ 	.word	0x00000000
        /*0030*/ 	.short	0x0002
        /*0032*/ 	.short	0x0010
        /*0034*/ 	.byte	0x00, 0xf4, 0x21, 0x00


	//----- nvinfo : EIATTR_KPARAM_INFO
	.align		4
.L_15:
        /*0038*/ 	.byte	0x04, 0x17
        /*003a*/ 	.short	(.L_17 - .L_16)
.L_16:
        /*003c*/ 	.word	0x00000000
        /*0040*/ 	.short	0x0001
        /*0042*/ 	.short	0x0008
        /*0044*/ 	.byte	0x00, 0xf4, 0x21, 0x00


	//----- nvinfo : EIATTR_KPARAM_INFO
	.align		4
.L_17:
        /*0048*/ 	.byte	0x04, 0x17
        /*004a*/ 	.short	(.L_19 - .L_18)
.L_18:
        /*004c*/ 	.word	0x00000000
        /*0050*/ 	.short	0x0000
        /*0052*/ 	.short	0x0000
        /*0054*/ 	.byte	0x00, 0xf4, 0x21, 0x00


	//----- nvinfo : EIATTR_SPARSE_MMA_MASK
	.align		4
.L_19:
        /*0058*/ 	.byte	0x03, 0x50
        /*005a*/ 	.short	0x0000


	//----- nvinfo : EIATTR_MAXREG_COUNT
	.align		4
        /*005c*/ 	.byte	0x03, 0x1b
        /*005e*/ 	.short	0x00ff


	//----- nvinfo : EIATTR_EXIT_INSTR_OFFSETS
	.align		4
        /*0060*/ 	.byte	0x04, 0x1c
        /*0062*/ 	.short	(.L_21 - .L_20)


	//   ....[0]....
.L_20:
        /*0064*/ 	.word	0x00000140


	//   ....[1]....
        /*0068*/ 	.word	0x00000160


	//----- nvinfo : EIATTR_REQNTID
	.align		4
.L_21:
        /*006c*/ 	.byte	0x04, 0x10
        /*006e*/ 	.short	(.L_23 - .L_22)
.L_22:
        /*0070*/ 	.word	0x00000080
        /*0074*/ 	.word	0x00000001
        /*0078*/ 	.word	0x00000001


	//----- nvinfo : EIATTR_CBANK_PARAM_SIZE
	.align		4
.L_23:
        /*007c*/ 	.byte	0x03, 0x19
        /*007e*/ 	.short	0x0024


	//----- nvinfo : EIATTR_PARAM_CBANK
	.align		4
        /*0080*/ 	.byte	0x04, 0x0a
        /*0082*/ 	.short	(.L_25 - .L_24)
	.align		4
.L_24:
        /*0084*/ 	.word	index@(.nv.constant0.triton_poi_fused_add_mul_2)
        /*0088*/ 	.short	0x0210
        /*008a*/ 	.short	0x0024


	//----- nvinfo : EIATTR_SW_WAR
	.align		4
.L_25:
        /*008c*/ 	.byte	0x04, 0x36
        /*008e*/ 	.short	(.L_27 - .L_26)
.L_26:
        /*0090*/ 	.word	0x00000008
.L_27:


//--------------------- .nv.callgraph             --------------------------
	.section	.nv.callgraph,"",@"SHT_CUDA_CALLGRAPH"
	.align	4
	.sectionentsize	8
	.align		4
        /*0000*/ 	.word	0x00000000
	.align		4
        /*0004*/ 	.word	0xffffffff
	.align		4
        /*0008*/ 	.word	0x00000000
	.align		4
        /*000c*/ 	.word	0xfffffffe
	.align		4
        /*0010*/ 	.word	0x00000000
	.align		4
        /*0014*/ 	.word	0xfffffffd
	.align		4
        /*0018*/ 	.word	0x00000000
	.align		4
        /*001c*/ 	.word	0xfffffffc


//--------------------- .text.triton_poi_fused_add_mul_2 --------------------------
	.section	.text.triton_poi_fused_add_mul_2,"ax",@progbits
	.align	128
        .global         triton_poi_fused_add_mul_2
        .type           triton_poi_fused_add_mul_2,@function
        .size           triton_poi_fused_add_mul_2,(.L_x_1 - triton_poi_fused_add_mul_2)
        .other          triton_poi_fused_add_mul_2,@"STO_CUDA_ENTRY STV_DEFAULT"
triton_poi_fused_add_mul_2:
.text.triton_poi_fused_add_mul_2:
[----:B------:R-:W0:Y:S01]  /*0000*/  LDC R1, c[0x0][0x28] ;  /* 0x00000a00ff017b82 */ /* 0x000e220000000800 */
[----:B------:R-:W1:Y:S07]  /*0010*/  S2R R0, SR_TID.X ;  /* 0x0000000000007919 */ /* 0x000e6e0000002100 */
[----:B------:R-:W2:Y:S01]  /*0020*/  LDC.64 R4, c[0x0][0x218] ;  /* 0x00008600ff047b82 */ /* 0x000ea20000000a00 */
[----:B------:R-:W-:Y:S01]  /*0030*/  HFMA2.MMA R13, -RZ, RZ, 0, 0 ;  /* 0x00000000ff0d7435 */ /* 0x000fe200000001ff */
[----:B------:R-:W-:Y:S01]  /*0040*/  MOV R15, RZ ;  /* 0x000000ff000f7202 */ /* 0x000fe20000000f00 */
[----:B------:R-:W3:Y:S01]  /*0050*/  S2R R11, SR_CTAID.X ;  /* 0x00000000000b7919 */ /* 0x000ee20000002500 */
[----:B------:R-:W-:-:S04]  /*0060*/  ULDC.64 UR4, c[0x0][0x208] ;  /* 0x0000820000047ab9 */ /* 0x000fc80000000a00 */
[----:B------:R-:W4:Y:S08]  /*0070*/  LDC.64 R6, c[0x0][0x220] ;  /* 0x00008800ff067b82 */ /* 0x000f300000000a00 */
[----:B------:R-:W5:Y:S08]  /*0080*/  LDC.64 R2, c[0x0][0x210] ;  /* 0x00008400ff027b82 */ /* 0x000f700000000a00 */
[----:B------:R-:W4:Y:S01]  /*0090*/  LDC.64 R8, c[0x0][0x228] ;  /* 0x00008a00ff087b82 */ /* 0x000f220000000a00 */
[----:B-1----:R-:W-:-:S04]  /*00a0*/  LOP3.LUT R0, R0, 0x7f, RZ, 0xc0, !PT ;  /* 0x0000007f00007812 */ /* 0x002fc800078ec0ff */
[----:B---3--:R-:W-:-:S04]  /*00b0*/  LEA R11, R11, R0, 0x7 ;  /* 0x000000000b0b7211 */ /* 0x008fc800078e38ff */
[C---:B------:R-:W-:Y:S01]  /*00c0*/  ISETP.GE.AND P0, PT, R11.reuse, 0x800, PT ;  /* 0x000008000b00780c */ /* 0x040fe20003f06270 */
[C---:B--2---:R-:W-:Y:S01]  /*00d0*/  IMAD.WIDE R4, R11.reuse, 0x4, R4 ;  /* 0x000000040b047825 */ /* 0x044fe200078e0204 */
[----:B-----5:R-:W2:Y:S03]  /*00e0*/  LDG.E R2, desc[UR4][R2.64] ;  /* 0x0000000402027981 */ /* 0x020ea6000c1e1900 */
[----:B----4-:R-:W-:-:S08]  /*00f0*/  IMAD.WIDE R6, R11, 0x4, R6 ;  /* 0x000000040b067825 */ /* 0x010fd000078e0206 */
[----:B------:R-:W2:Y:S04]  /*0100*/  @!P0 LDG.E R13, desc[UR4][R4.64] ;  /* 0x00000004040d8981 */ /* 0x000ea8000c1e1900 */
[----:B------:R-:W2:Y:S01]  /*0110*/  @!P0 LDG.E R15, desc[UR4][R6.64] ;  /* 0x00000004060f8981 */ /* 0x000ea2000c1e1900 */
[----:B0-----:R-:W-:-:S04]  /*0120*/  IMAD.WIDE R8, R11, 0x4, R8 ;  /* 0x000000040b087825 */ /* 0x001fc800078e0208 */
[----:B--2---:R-:W-:Y:S01]  /*0130*/  FFMA R13, R2, R13, R15 ;  /* 0x0000000d020d7223 */ /* 0x004fe2000000000f */
[----:B------:R-:W-:Y:S06]  /*0140*/  @P0 EXIT ;  /* 0x000000000000094d */ /* 0x000fec0003800000 */
[----:B------:R-:W-:Y:S01]  /*0150*/  STG.E desc[UR4][R8.64], R13 ;  /* 0x0000000d08007986 */ /* 0x000fe2000c101904 */
[----:B------:R-:W-:Y:S05]  /*0160*/  EXIT ;  /* 0x000000000000794d */ /* 0x000fea0003800000 */
.L_x_0:
[----:B------:R-:W-:-:S00]  /*0170*/  BRA `(.L_x_0) ;  /* 0xfffffffc00fc7947 */ /* 0x000fc0000383ffff */
[----:B------:R-:W-:-:S00]  /*0180*/  NOP ;  /* 0x0000000000007918 */ /* 0x000fc00000000000 */
[----:B------:R-:W-:-:S00]  /*0190*/  NOP ;  /* 0x0000000000007918 */ /* 0x000fc00000000000 */
[----:B------:R-:W-:-:S00]  /*01a0*/  NOP ;  /* 0x0000000000007918 */ /* 0x000fc00000000000 */
[----:B------:R-:W-:-:S00]  /*01b0*/  NOP ;  /* 0x0000000000007918 */ /* 0x000fc00000000000 */
[----:B------:R-:W-:-:S00]  /*01c0*/  NOP ;  /* 0x0000000000007918 */ /* 0x000fc00000000000 */
[----:B------:R-:W-:-:S00]  /*01d0*/  NOP ;  /* 0x0000000000007918 */ /* 0x000fc00000000000 */
[----:B------:R-:W-:-:S00]  /*01e0*/  NOP ;  /* 0x0000000000007918 */ /* 0x000fc00000000000 */
[----:B------:R-:W-:-:S00]  /*01f0*/  NOP ;  /* 0x0000000000007918 */ /* 0x000fc00000000000 */
.L_x_1:


//--------------------- .nv.constant0.triton_poi_fused_add_mul_2 --------------------------
	.section	.nv.constant0.triton_poi_fused_add_mul_2,"a",@progbits
	.sectionflags	@""
	.align	4
.nv.constant0.triton_poi_fused_add_mul_2:
	.zero		564
